	.headerflags	@"EF_CUDA_TEXMODE_UNIFIED EF_CUDA_64BIT_ADDRESS EF_CUDA_ACCELERATORS EF_CUDA_SM90 EF_CUDA_VIRTUAL_SM(EF_CUDA_SM90)"
	.elftype	@"ET_EXEC"


//--------------------- .nv.info                  --------------------------
	.section	.nv.info,"",@"SHT_CUDA_INFO"
	.align	4


	//----- nvinfo : EIATTR_REGCOUNT
	.align		4
        /*0000*/ 	.byte	0x04, 0x2f
        /*0002*/ 	.short	(.L_1 - .L_0)
	.align		4
.L_0:
        /*0004*/ 	.word	index@(triton_poi_fused_div_2)
        /*0008*/ 	.word	0x0000000c


	//----- nvinfo : EIATTR_MIN_STACK_SIZE
	.align		4
.L_1:
        /*000c*/ 	.byte	0x04, 0x12
        /*000e*/ 	.short	(.L_3 - .L_2)
	.align		4
.L_2:
        /*0010*/ 	.word	index@(triton_poi_fused_div_2)
        /*0014*/ 	.word	0x00000000


	//----- nvinfo : EIATTR_FRAME_SIZE
	.align		4
.L_3:
        /*0018*/ 	.byte	0x04, 0x11
        /*001a*/ 	.short	(.L_5 - .L_4)
	.align		4
.L_4:
        /*001c*/ 	.word	index@(triton_poi_fused_div_2)
        /*0020*/ 	.word	0x00000000


	//----- nvinfo : EIATTR_MIN_STACK_SIZE
	.align		4
.L_5:
        /*0024*/ 	.byte	0x04, 0x12
        /*0026*/ 	.short	(.L_7 - .L_6)
	.align		4
.L_6:
        /*0028*/ 	.word	index@(triton_poi_fused_div_2)
        /*002c*/ 	.word	0x00000000
.L_7:


//--------------------- .nv.info.triton_poi_fused_div_2 --------------------------
	.section	.nv.info.triton_poi_fused_div_2,"",@"SHT_CUDA_INFO"
	.sectionflags	@""
	.align	4


	//----- nvinfo : EIATTR_CUDA_API_VERSION
	.align		4
        /*0000*/ 	.byte	0x04, 0x37
        /*0002*/ 	.short	(.L_9 - .L_8)
.L_8:
        /*0004*/ 	.word	0x0000007c


	//----- nvinfo : EIATTR_KPARAM_INFO
	.align		4
.L_9:
        /*0008*/ 	.byte	0x04, 0x17
        /*000a*/ 	.short	(.L_11 - .L_10)
.L_10:
        /*000c*/ 	.word	0x00000000
        /*0010*/ 	.short	0x0003
        /*0012*/ 	.short	0x0018
        /*0014*/ 	.byte	0x00, 0xf0, 0x11, 0x00


	//----- nvinfo : EIATTR_KPARAM_INFO
	.align		4
.L_11:
        /*0018*/ 	.byte	0x04, 0x17
        /*001a*/ 	.short	(.L_13 - .L_12)
.L_12:
        /*001c*/ 	.word	0x00000000
        /*0020*/ 	.short	0x0002
        /*0022*/ 	.short	0x0010
        /*0024*/ 	.byte	0x00, 0xf4, 0x21, 0x00


	//----- nvinfo : EIATTR_KPARAM_INFO
	.align		4
.L_13:
        /*0028*/ 	.byte	0x04, 0x17
        /*002a*/ 	.short	(.L_15 - .L_14)
.L_14:
        /*002c*/ 	.word	0x00000000
        /*0030*/ 	.short	0x0001
        /*0032*/ 	.short	0x0008
        /*0034*/ 	.byte	0x00, 0xf4, 0x21, 0x00


	//----- nvinfo : EIATTR_KPARAM_INFO
	.align		4
.L_15:
        /*0038*/ 	.byte	0x04, 0x17
        /*003a*/ 	.short	(.L_17 - .L_16)
.L_16:
        /*003c*/ 	.word	0x00000000
        /*0040*/ 	.short	0x0000
        /*0042*/ 	.short	0x0000
        /*0044*/ 	.byte	0x00, 0xf4, 0x21, 0x00


	//----- nvinfo : EIATTR_SPARSE_MMA_MASK
	.align		4
.L_17:
        /*0048*/ 	.byte	0x03, 0x50
        /*004a*/ 	.short	0x0000


	//----- nvinfo : EIATTR_MAXREG_COUNT
	.align		4
        /*004c*/ 	.byte	0x03, 0x1b
        /*004e*/ 	.short	0x00ff


	//----- nvinfo : EIATTR_EXIT_INSTR_OFFSETS
	.align		4
        /*0050*/ 	.byte	0x04, 0x1c
        /*0052*/ 	.short	(.L_19 - .L_18)


	//   ....[0]....
.L_18:
        /*0054*/ 	.word	0x000001b0


	//   ....[1]....
        /*0058*/ 	.word	0x000001d0


	//----- nvinfo : EIATTR_REQNTID
	.align		4
.L_19:
        /*005c*/ 	.byte	0x04, 0x10
        /*005e*/ 	.short	(.L_21 - .L_20)
.L_20:
        /*0060*/ 	.word	0x00000080
        /*0064*/ 	.word	0x00000001
        /*0068*/ 	.word	0x00000001


	//----- nvinfo : EIATTR_CBANK_PARAM_SIZE
	.align		4
.L_21:
        /*006c*/ 	.byte	0x03, 0x19
        /*006e*/ 	.short	0x001c


	//----- nvinfo : EIATTR_PARAM_CBANK
	.align		4
        /*0070*/ 	.byte	0x04, 0x0a
        /*0072*/ 	.short	(.L_23 - .L_22)
	.align		4
.L_22:
        /*0074*/ 	.word	index@(.nv.constant0.triton_poi_fused_div_2)
        /*0078*/ 	.short	0x0210
        /*007a*/ 	.short	0x001c


	//----- nvinfo : EIATTR_SW_WAR
	.align		4
.L_23:
        /*007c*/ 	.byte	0x04, 0x36
        /*007e*/ 	.short	(.L_25 - .L_24)
.L_24:
        /*0080*/ 	.word	0x00000008
.L_25:


//--------------------- .nv.callgraph             --------------------------
	.section	.nv.callgraph,"",@"SHT_CUDA_CALLGRAPH"
	.align	4
	.sectionentsize	8
	.align		4
        /*0000*/ 	.word	0x00000000
	.align		4
        /*0004*/ 	.word	0xffffffff
	.align		4
        /*0008*/ 	.word	0x00000000
	.align		4
        /*000c*/ 	.word	0xfffffffe
	.align		4
        /*0010*/ 	.word	0x00000000
	.align		4
        /*0014*/ 	.word	0xfffffffd
	.align		4
        /*0018*/ 	.word	0x00000000
	.align		4
        /*001c*/ 	.word	0xfffffffc


//--------------------- .text.triton_poi_fused_div_2 --------------------------
	.section	.text.triton_poi_fused_div_2,"ax",@progbits
	.align	128
        .global         triton_poi_fused_div_2
        .type           triton_poi_fused_div_2,@function
        .size           triton_poi_fused_div_2,(.L_x_1 - triton_poi_fused_div_2)
        .other          triton_poi_fused_div_2,@"STO_CUDA_ENTRY STV_DEFAULT"
triton_poi_fused_div_2:
.text.triton_poi_fused_div_2:
[----:B------:R-:W0:Y:S02]  /*0000*/  LDC R1, c[0x0][0x28] ;  /* 0x00000a00ff017b82 */ /* 0x000e240000000800 */
[----:B------:R-:W1:Y:S01]  /*0010*/  S2R R0, SR_TID.X ;  /* 0x0000000000007919 */ /* 0x000e620000002100 */
[----:B------:R-:W2:Y:S01]  /*0020*/  LDC.64 R4, c[0x0][0x218] ;  /* 0x00008600ff047b82 */ /* 0x000ea20000000a00 */
[----:B------:R-:W-:Y:S01]  /*0030*/  ULDC.64 UR4, c[0x0][0x208] ;  /* 0x0000820000047ab9 */ /* 0x000fe20000000a00 */
[----:B------:R-:W3:Y:S06]  /*0040*/  S2R R7, SR_CTAID.X ;  /* 0x0000000000077919 */ /* 0x000eec0000002500 */
[----:B------:R-:W4:Y:S01]  /*0050*/  LDC.64 R2, c[0x0][0x210] ;  /* 0x00008400ff027b82 */ /* 0x000f220000000a00 */
[----:B--2---:R2:W5:Y:S01]  /*0060*/  LDG.E R6, desc[UR4][R4.64] ;  /* 0x0000000404067981 */ /* 0x004562000c1e1900 */
[----:B------:R-:W-:-:S02]  /*0070*/  CS2R R8, SRZ ;  /* 0x0000000000087805 */ /* 0x000fc4000001ff00 */
[----:B-1----:R-:W-:-:S04]  /*0080*/  SHF.L.U32 R0, R0, 0x1, RZ ;  /* 0x0000000100007819 */ /* 0x002fc800000006ff */
[----:B--2---:R-:W1:Y:S01]  /*0090*/  LDC.64 R4, c[0x0][0x220] ;  /* 0x00008800ff047b82 */ /* 0x004e620000000a00 */
[----:B------:R-:W-:-:S04]  /*00a0*/  LOP3.LUT R0, R0, 0xfe, RZ, 0xc0, !PT ;  /* 0x000000fe00007812 */ /* 0x000fc800078ec0ff */
[----:B---3--:R-:W-:-:S04]  /*00b0*/  LEA R7, R7, R0, 0x8 ;  /* 0x0000000007077211 */ /* 0x008fc800078e40ff */
[C---:B------:R-:W-:Y:S01]  /*00c0*/  ISETP.GE.AND P2, PT, R7.reuse, 0x100, PT ;  /* 0x000001000700780c */ /* 0x040fe20003f46270 */
[----:B----4-:R-:W-:-:S12]  /*00d0*/  IMAD.WIDE R2, R7, 0x4, R2 ;  /* 0x0000000407027825 */ /* 0x010fd800078e0202 */
[----:B------:R1:W2:Y:S02]  /*00e0*/  @!P2 LDG.E.64 R8, desc[UR4][R2.64] ;  /* 0x000000040208a981 */ /* 0x0002a4000c1e1b00 */
[----:B-1----:R-:W-:Y:S01]  /*00f0*/  IMAD.WIDE R2, R7, 0x4, R4 ;  /* 0x0000000407027825 */ /* 0x002fe200078e0204 */
[C---:B-----5:R-:W-:Y:S02]  /*0100*/  FSETP.GT.AND P0, PT, |R6|.reuse, 8.50705917302346158658e+37, PT ;  /* 0x7e8000000600780b */ /* 0x060fe40003f04200 */
[----:B------:R-:W-:-:S11]  /*0110*/  FSETP.GEU.AND P1, PT, |R6|, 1.175494350822287508e-38, PT ;  /* 0x008000000600780b */ /* 0x000fd60003f2e200 */
[----:B------:R-:W-:-:S04]  /*0120*/  @P0 FMUL R6, R6, 0.25 ;  /* 0x3e80000006060820 */ /* 0x000fc80000400000 */
[----:B------:R-:W-:-:S06]  /*0130*/  @!P1 FMUL R6, R6, 16777216 ;  /* 0x4b80000006069820 */ /* 0x000fcc0000400000 */
[----:B------:R-:W1:Y:S01]  /*0140*/  MUFU.RCP R6, R6 ;  /* 0x0000000600067308 */ /* 0x000e620000001000 */
[----:B--2---:R-:W-:Y:S01]  /*0150*/  @P0 FMUL R8, R8, 0.25 ;  /* 0x3e80000008080820 */ /* 0x004fe20000400000 */
[----:B------:R-:W-:-:S03]  /*0160*/  @P0 FMUL R9, R9, 0.25 ;  /* 0x3e80000009090820 */ /* 0x000fc60000400000 */
[----:B------:R-:W-:Y:S01]  /*0170*/  @!P1 FMUL R8, R8, 16777216 ;  /* 0x4b80000008089820 */ /* 0x000fe20000400000 */
[----:B------:R-:W-:-:S03]  /*0180*/  @!P1 FMUL R9, R9, 16777216 ;  /* 0x4b80000009099820 */ /* 0x000fc60000400000 */
[C---:B-1----:R-:W-:Y:S01]  /*0190*/  FMUL R8, R6.reuse, R8 ;  /* 0x0000000806087220 */ /* 0x042fe20000400000 */
[----:B------:R-:W-:Y:S01]  /*01a0*/  FMUL R9, R6, R9 ;  /* 0x0000000906097220 */ /* 0x000fe20000400000 */
[----:B------:R-:W-:Y:S06]  /*01b0*/  @P2 EXIT ;  /* 0x000000000000294d */ /* 0x000fec0003800000 */
[----:B------:R-:W-:Y:S01]  /*01c0*/  STG.E.64 desc[UR4][R2.64], R8 ;  /* 0x0000000802007986 */ /* 0x000fe2000c101b04 */
[----:B------:R-:W-:Y:S05]  /*01d0*/  EXIT ;  /* 0x000000000000794d */ /* 0x000fea0003800000 */
.L_x_0:
[----:B------:R-:W-:-:S00]  /*01e0*/  BRA `(.L_x_0) ;  /* 0xfffffffc00fc7947 */ /* 0x000fc0000383ffff */
[----:B------:R-:W-:-:S00]  /*01f0*/  NOP ;  /* 0x0000000000007918 */ /* 0x000fc00000000000 */
        /* <DEDUP_REMOVED lines=8> */
.L_x_1:


//--------------------- .nv.constant0.triton_poi_fused_div_2 --------------------------
	.section	.nv.constant0.triton_poi_fused_div_2,"a",@progbits
	.sectionflags	@""
	.align	4
.nv.constant0.triton_poi_fused_div_2:
	.zero		556
